//
// Generated by NVIDIA NVVM Compiler
//
// Compiler Build ID: CL-36424714
// Cuda compilation tools, release 13.0, V13.0.88
// Based on NVVM 20.0.0
//

.version 9.0
.target sm_100
.address_size 64

	// .globl	_Z18convolution_kernelPKxS0_Pxiii

.visible .entry _Z18convolution_kernelPKxS0_Pxiii(
	.param .u64 .ptr .align 1 _Z18convolution_kernelPKxS0_Pxiii_param_0,
	.param .u64 .ptr .align 1 _Z18convolution_kernelPKxS0_Pxiii_param_1,
	.param .u64 .ptr .align 1 _Z18convolution_kernelPKxS0_Pxiii_param_2,
	.param .u32 _Z18convolution_kernelPKxS0_Pxiii_param_3,
	.param .u32 _Z18convolution_kernelPKxS0_Pxiii_param_4,
	.param .u32 _Z18convolution_kernelPKxS0_Pxiii_param_5
)
{
	.reg .pred 	%p<29>;
	.reg .b32 	%r<109>;
	.reg .b64 	%rd<128>;

	ld.param.u64 	%rd18, [_Z18convolution_kernelPKxS0_Pxiii_param_0];
	ld.param.u64 	%rd19, [_Z18convolution_kernelPKxS0_Pxiii_param_1];
	ld.param.u32 	%r22, [_Z18convolution_kernelPKxS0_Pxiii_param_3];
	ld.param.u32 	%r23, [_Z18convolution_kernelPKxS0_Pxiii_param_4];
	ld.param.u32 	%r24, [_Z18convolution_kernelPKxS0_Pxiii_param_5];
	cvta.to.global.u64 	%rd1, %rd19;
	cvta.to.global.u64 	%rd2, %rd18;
	mov.u32 	%r25, %ctaid.x;
	mov.u32 	%r26, %ntid.x;
	mov.u32 	%r27, %tid.x;
	mad.lo.s32 	%r1, %r25, %r26, %r27;
	mov.u32 	%r28, %ctaid.y;
	mov.u32 	%r29, %ntid.y;
	mov.u32 	%r30, %tid.y;
	mad.lo.s32 	%r2, %r28, %r29, %r30;
	setp.ge.s32 	%p1, %r2, %r22;
	setp.ge.s32 	%p2, %r1, %r23;
	or.pred  	%p3, %p1, %p2;
	@%p3 bra 	$L__BB0_16;
	setp.lt.s32 	%p4, %r24, 1;
	mov.b64 	%rd126, 0;
	@%p4 bra 	$L__BB0_15;
	shr.u32 	%r32, %r24, 1;
	sub.s32 	%r3, %r2, %r32;
	sub.s32 	%r4, %r1, %r32;
	add.s32 	%r5, %r22, -1;
	add.s32 	%r6, %r23, -1;
	and.b32  	%r7, %r24, 7;
	and.b32  	%r8, %r24, 3;
	and.b32  	%r9, %r24, 2147483640;
	and.b32  	%r10, %r24, 1;
	mov.b64 	%rd126, 0;
	mov.b32 	%r104, 0;
$L__BB0_3:
	setp.lt.u32 	%p5, %r24, 8;
	add.s32 	%r34, %r3, %r104;
	max.s32 	%r35, %r34, 0;
	setp.lt.s32 	%p6, %r35, %r22;
	selp.b32 	%r36, %r35, %r5, %p6;
	mul.lo.s32 	%r12, %r36, %r23;
	mul.lo.s32 	%r13, %r104, %r24;
	mov.b32 	%r107, 0;
	@%p5 bra 	$L__BB0_6;
	mov.b32 	%r105, 0;
$L__BB0_5:
	.pragma "nounroll";
	add.s32 	%r38, %r4, %r105;
	max.s32 	%r39, %r38, 0;
	setp.lt.s32 	%p7, %r39, %r23;
	selp.b32 	%r40, %r39, %r6, %p7;
	add.s32 	%r41, %r40, %r12;
	mul.wide.s32 	%rd23, %r41, 8;
	add.s64 	%rd24, %rd2, %rd23;
	ld.global.u64 	%rd25, [%rd24];
	add.s32 	%r42, %r105, %r13;
	mul.wide.u32 	%rd26, %r42, 8;
	add.s64 	%rd27, %rd1, %rd26;
	ld.global.u64 	%rd28, [%rd27];
	mad.lo.s64 	%rd29, %rd28, %rd25, %rd126;
	add.s32 	%r43, %r38, 1;
	max.s32 	%r44, %r43, 0;
	setp.lt.s32 	%p8, %r44, %r23;
	selp.b32 	%r45, %r44, %r6, %p8;
	add.s32 	%r46, %r45, %r12;
	mul.wide.s32 	%rd30, %r46, 8;
	add.s64 	%rd31, %rd2, %rd30;
	ld.global.u64 	%rd32, [%rd31];
	ld.global.u64 	%rd33, [%rd27+8];
	mad.lo.s64 	%rd34, %rd33, %rd32, %rd29;
	add.s32 	%r47, %r38, 2;
	max.s32 	%r48, %r47, 0;
	setp.lt.s32 	%p9, %r48, %r23;
	selp.b32 	%r49, %r48, %r6, %p9;
	add.s32 	%r50, %r49, %r12;
	mul.wide.s32 	%rd35, %r50, 8;
	add.s64 	%rd36, %rd2, %rd35;
	ld.global.u64 	%rd37, [%rd36];
	ld.global.u64 	%rd38, [%rd27+16];
	mad.lo.s64 	%rd39, %rd38, %rd37, %rd34;
	add.s32 	%r51, %r38, 3;
	max.s32 	%r52, %r51, 0;
	setp.lt.s32 	%p10, %r52, %r23;
	selp.b32 	%r53, %r52, %r6, %p10;
	add.s32 	%r54, %r53, %r12;
	mul.wide.s32 	%rd40, %r54, 8;
	add.s64 	%rd41, %rd2, %rd40;
	ld.global.u64 	%rd42, [%rd41];
	ld.global.u64 	%rd43, [%rd27+24];
	mad.lo.s64 	%rd44, %rd43, %rd42, %rd39;
	add.s32 	%r55, %r38, 4;
	max.s32 	%r56, %r55, 0;
	setp.lt.s32 	%p11, %r56, %r23;
	selp.b32 	%r57, %r56, %r6, %p11;
	add.s32 	%r58, %r57, %r12;
	mul.wide.s32 	%rd45, %r58, 8;
	add.s64 	%rd46, %rd2, %rd45;
	ld.global.u64 	%rd47, [%rd46];
	ld.global.u64 	%rd48, [%rd27+32];
	mad.lo.s64 	%rd49, %rd48, %rd47, %rd44;
	add.s32 	%r59, %r38, 5;
	max.s32 	%r60, %r59, 0;
	setp.lt.s32 	%p12, %r60, %r23;
	selp.b32 	%r61, %r60, %r6, %p12;
	add.s32 	%r62, %r61, %r12;
	mul.wide.s32 	%rd50, %r62, 8;
	add.s64 	%rd51, %rd2, %rd50;
	ld.global.u64 	%rd52, [%rd51];
	ld.global.u64 	%rd53, [%rd27+40];
	mad.lo.s64 	%rd54, %rd53, %rd52, %rd49;
	add.s32 	%r63, %r38, 6;
	max.s32 	%r64, %r63, 0;
	setp.lt.s32 	%p13, %r64, %r23;
	selp.b32 	%r65, %r64, %r6, %p13;
	add.s32 	%r66, %r65, %r12;
	mul.wide.s32 	%rd55, %r66, 8;
	add.s64 	%rd56, %rd2, %rd55;
	ld.global.u64 	%rd57, [%rd56];
	ld.global.u64 	%rd58, [%rd27+48];
	mad.lo.s64 	%rd59, %rd58, %rd57, %rd54;
	add.s32 	%r67, %r38, 7;
	max.s32 	%r68, %r67, 0;
	setp.lt.s32 	%p14, %r68, %r23;
	selp.b32 	%r69, %r68, %r6, %p14;
	add.s32 	%r70, %r69, %r12;
	mul.wide.s32 	%rd60, %r70, 8;
	add.s64 	%rd61, %rd2, %rd60;
	ld.global.u64 	%rd62, [%rd61];
	ld.global.u64 	%rd63, [%rd27+56];
	mad.lo.s64 	%rd126, %rd63, %rd62, %rd59;
	add.s32 	%r105, %r105, 8;
	setp.ne.s32 	%p15, %r105, %r9;
	mov.u32 	%r107, %r9;
	@%p15 bra 	$L__BB0_5;
$L__BB0_6:
	setp.eq.s32 	%p16, %r7, 0;
	@%p16 bra 	$L__BB0_14;
	add.s32 	%r71, %r7, -1;
	setp.lt.u32 	%p17, %r71, 3;
	@%p17 bra 	$L__BB0_9;
	add.s32 	%r72, %r4, %r107;
	max.s32 	%r73, %r72, 0;
	setp.lt.s32 	%p18, %r73, %r23;
	selp.b32 	%r74, %r73, %r6, %p18;
	add.s32 	%r75, %r74, %r12;
	mul.wide.s32 	%rd65, %r75, 8;
	add.s64 	%rd66, %rd2, %rd65;
	ld.global.u64 	%rd67, [%rd66];
	add.s32 	%r76, %r107, %r13;
	mul.wide.u32 	%rd68, %r76, 8;
	add.s64 	%rd69, %rd1, %rd68;
	ld.global.u64 	%rd70, [%rd69];
	mad.lo.s64 	%rd71, %rd70, %rd67, %rd126;
	add.s32 	%r77, %r72, 1;
	max.s32 	%r78, %r77, 0;
	setp.lt.s32 	%p19, %r78, %r23;
	selp.b32 	%r79, %r78, %r6, %p19;
	add.s32 	%r80, %r79, %r12;
	mul.wide.s32 	%rd72, %r80, 8;
	add.s64 	%rd73, %rd2, %rd72;
	ld.global.u64 	%rd74, [%rd73];
	cvt.u64.u32 	%rd75, %r13;
	cvt.u64.u32 	%rd76, %r107;
	add.s64 	%rd77, %rd76, %rd75;
	shl.b64 	%rd78, %rd77, 3;
	add.s64 	%rd79, %rd1, %rd78;
	ld.global.u64 	%rd80, [%rd79+8];
	mad.lo.s64 	%rd81, %rd80, %rd74, %rd71;
	add.s32 	%r81, %r72, 2;
	max.s32 	%r82, %r81, 0;
	setp.lt.s32 	%p20, %r82, %r23;
	selp.b32 	%r83, %r82, %r6, %p20;
	add.s32 	%r84, %r83, %r12;
	mul.wide.s32 	%rd82, %r84, 8;
	add.s64 	%rd83, %rd2, %rd82;
	ld.global.u64 	%rd84, [%rd83];
	ld.global.u64 	%rd85, [%rd79+16];
	mad.lo.s64 	%rd86, %rd85, %rd84, %rd81;
	add.s32 	%r85, %r72, 3;
	max.s32 	%r86, %r85, 0;
	setp.lt.s32 	%p21, %r86, %r23;
	selp.b32 	%r87, %r86, %r6, %p21;
	add.s32 	%r88, %r87, %r12;
	mul.wide.s32 	%rd87, %r88, 8;
	add.s64 	%rd88, %rd2, %rd87;
	ld.global.u64 	%rd89, [%rd88];
	ld.global.u64 	%rd90, [%rd79+24];
	mad.lo.s64 	%rd126, %rd90, %rd89, %rd86;
	add.s32 	%r107, %r107, 4;
$L__BB0_9:
	setp.eq.s32 	%p22, %r8, 0;
	@%p22 bra 	$L__BB0_14;
	setp.eq.s32 	%p23, %r8, 1;
	@%p23 bra 	$L__BB0_12;
	add.s32 	%r89, %r4, %r107;
	max.s32 	%r90, %r89, 0;
	setp.lt.s32 	%p24, %r90, %r23;
	selp.b32 	%r91, %r90, %r6, %p24;
	add.s32 	%r92, %r91, %r12;
	mul.wide.s32 	%rd92, %r92, 8;
	add.s64 	%rd93, %rd2, %rd92;
	ld.global.u64 	%rd94, [%rd93];
	add.s32 	%r93, %r107, %r13;
	mul.wide.u32 	%rd95, %r93, 8;
	add.s64 	%rd96, %rd1, %rd95;
	ld.global.u64 	%rd97, [%rd96];
	mad.lo.s64 	%rd98, %rd97, %rd94, %rd126;
	add.s32 	%r94, %r89, 1;
	max.s32 	%r95, %r94, 0;
	setp.lt.s32 	%p25, %r95, %r23;
	selp.b32 	%r96, %r95, %r6, %p25;
	add.s32 	%r97, %r96, %r12;
	mul.wide.s32 	%rd99, %r97, 8;
	add.s64 	%rd100, %rd2, %rd99;
	ld.global.u64 	%rd101, [%rd100];
	cvt.u64.u32 	%rd102, %r13;
	cvt.u64.u32 	%rd103, %r107;
	add.s64 	%rd104, %rd103, %rd102;
	shl.b64 	%rd105, %rd104, 3;
	add.s64 	%rd106, %rd1, %rd105;
	ld.global.u64 	%rd107, [%rd106+8];
	mad.lo.s64 	%rd126, %rd107, %rd101, %rd98;
	add.s32 	%r107, %r107, 2;
$L__BB0_12:
	setp.eq.s32 	%p26, %r10, 0;
	@%p26 bra 	$L__BB0_14;
	add.s32 	%r98, %r4, %r107;
	max.s32 	%r99, %r98, 0;
	setp.lt.s32 	%p27, %r99, %r23;
	selp.b32 	%r100, %r99, %r6, %p27;
	add.s32 	%r101, %r100, %r12;
	mul.wide.s32 	%rd108, %r101, 8;
	add.s64 	%rd109, %rd2, %rd108;
	ld.global.u64 	%rd110, [%rd109];
	add.s32 	%r102, %r107, %r13;
	mul.wide.u32 	%rd111, %r102, 8;
	add.s64 	%rd112, %rd1, %rd111;
	ld.global.u64 	%rd113, [%rd112];
	mad.lo.s64 	%rd126, %rd113, %rd110, %rd126;
$L__BB0_14:
	add.s32 	%r104, %r104, 1;
	setp.ne.s32 	%p28, %r104, %r24;
	@%p28 bra 	$L__BB0_3;
$L__BB0_15:
	ld.param.u64 	%rd117, [_Z18convolution_kernelPKxS0_Pxiii_param_2];
	mad.lo.s32 	%r103, %r23, %r2, %r1;
	cvta.to.global.u64 	%rd114, %rd117;
	mul.wide.s32 	%rd115, %r103, 8;
	add.s64 	%rd116, %rd114, %rd115;
	st.global.u64 	[%rd116], %rd126;
$L__BB0_16:
	ret;

}


// ===== COMPILED SASS (sm_100) =====

	.target	sm_100

	.elftype	@"ET_EXEC"


//--------------------- .note.nv.tkinfo           --------------------------
	.section	.note.nv.tkinfo,"",@"SHT_NOTE"
	.sectionflags	@"SHF_NOTE_NV_TKINFO"
	.tkinfo
        /*0018*/ 	.word	0x00000002
        /*0030*/ 	.string	""
        /*0030*/ 	.string	"ptxas"
        /*0030*/ 	.string	"Cuda compilation tools, release 13.0, V13.0.88"
        /*0030*/ 	.string	"Build cuda_13.0.r13.0/compiler.36424714_0"
        /*0030*/ 	.string	"-arch sm_100 -m 64 "



//--------------------- .note.nv.cuinfo           --------------------------
	.section	.note.nv.cuinfo,"",@"SHT_NOTE"
	.sectionflags	@"SHF_NOTE_NV_CUINFO"
        /*0018*/ 	.short	0x0002
        /*001a*/ 	.short	0x0064
        /*001c*/ 	.short	0x0082
	.zero		2


//--------------------- .nv.info                  --------------------------
	.section	.nv.info,"",@"SHT_CUDA_INFO"
	.align	4


	//----- nvinfo : EIATTR_REGCOUNT
	.align		4
        /*0000*/ 	.byte	0x04, 0x2f
        /*0002*/ 	.short	(.L_1 - .L_0)
	.align		4
.L_0:
        /*0004*/ 	.word	index@(_Z18convolution_kernelPKxS0_Pxiii)
        /*0008*/ 	.word	0x00000020


	//----- nvinfo : EIATTR_FRAME_SIZE
	.align		4
.L_1:
        /*000c*/ 	.byte	0x04, 0x11
        /*000e*/ 	.short	(.L_3 - .L_2)
	.align		4
.L_2:
        /*0010*/ 	.word	index@(_Z18convolution_kernelPKxS0_Pxiii)
        /*0014*/ 	.word	0x00000000


	//----- nvinfo : EIATTR_MIN_STACK_SIZE
	.align		4
.L_3:
        /*0018*/ 	.byte	0x04, 0x12
        /*001a*/ 	.short	(.L_5 - .L_4)
	.align		4
.L_4:
        /*001c*/ 	.word	index@(_Z18convolution_kernelPKxS0_Pxiii)
        /*0020*/ 	.word	0x00000000
.L_5:


//--------------------- .nv.compat                --------------------------
	.section	.nv.compat,"",@"SHT_CUDA_COMPAT_INFO"
	.align	4
        /*0000*/ 	.byte	0x02, 0x09, 0x00, 0x00, 0x02, 0x02, 0x01, 0x00, 0x02, 0x05, 0x05, 0x00, 0x03, 0x07, 0x01, 0x01
        /*0010*/ 	.byte	0x02, 0x03, 0x00, 0x00, 0x02, 0x06, 0x01, 0x00, 0x04, 0x0b, 0x08, 0x00, 0x09, 0x00, 0x00, 0x00
        /*0020*/ 	.byte	0x00, 0x00, 0x00, 0x00


//--------------------- .nv.info._Z18convolution_kernelPKxS0_Pxiii --------------------------
	.section	.nv.info._Z18convolution_kernelPKxS0_Pxiii,"",@"SHT_CUDA_INFO"
	.sectionflags	@""
	.align	4


	//----- nvinfo : EIATTR_CUDA_API_VERSION
	.align		4
        /*0000*/ 	.byte	0x04, 0x37
        /*0002*/ 	.short	(.L_7 - .L_6)
.L_6:
        /*0004*/ 	.word	0x00000082


	//----- nvinfo : EIATTR_KPARAM_INFO
	.align		4
.L_7:
        /*0008*/ 	.byte	0x04, 0x17
        /*000a*/ 	.short	(.L_9 - .L_8)
.L_8:
        /*000c*/ 	.word	0x00000000
        /*0010*/ 	.short	0x0005
        /*0012*/ 	.short	0x0020
        /*0014*/ 	.byte	0x00, 0xf0, 0x11, 0x00


	//----- nvinfo : EIATTR_KPARAM_INFO
	.align		4
.L_9:
        /*0018*/ 	.byte	0x04, 0x17
        /*001a*/ 	.short	(.L_11 - .L_10)
.L_10:
        /*001c*/ 	.word	0x00000000
        /*0020*/ 	.short	0x0004
        /*0022*/ 	.short	0x001c
        /*0024*/ 	.byte	0x00, 0xf0, 0x11, 0x00


	//----- nvinfo : EIATTR_KPARAM_INFO
	.align		4
.L_11:
        /*0028*/ 	.byte	0x04, 0x17
        /*002a*/ 	.short	(.L_13 - .L_12)
.L_12:
        /*002c*/ 	.word	0x00000000
        /*0030*/ 	.short	0x0003
        /*0032*/ 	.short	0x0018
        /*0034*/ 	.byte	0x00, 0xf0, 0x11, 0x00


	//----- nvinfo : EIATTR_KPARAM_INFO
	.align		4
.L_13:
        /*0038*/ 	.byte	0x04, 0x17
        /*003a*/ 	.short	(.L_15 - .L_14)
.L_14:
        /*003c*/ 	.word	0x00000000
        /*0040*/ 	.short	0x0002
        /*0042*/ 	.short	0x0010
        /*0044*/ 	.byte	0x00, 0xf5, 0x21, 0x00


	//----- nvinfo : EIATTR_KPARAM_INFO
	.align		4
.L_15:
        /*0048*/ 	.byte	0x04, 0x17
        /*004a*/ 	.short	(.L_17 - .L_16)
.L_16:
        /*004c*/ 	.word	0x00000000
        /*0050*/ 	.short	0x0001
        /*0052*/ 	.short	0x0008
        /*0054*/ 	.byte	0x00, 0xf5, 0x21, 0x00


	//----- nvinfo : EIATTR_KPARAM_INFO
	.align		4
.L_17:
        /*0058*/ 	.byte	0x04, 0x17
        /*005a*/ 	.short	(.L_19 - .L_18)
.L_18:
        /*005c*/ 	.word	0x00000000
        /*0060*/ 	.short	0x0000
        /*0062*/ 	.short	0x0000
        /*0064*/ 	.byte	0x00, 0xf5, 0x21, 0x00


	//----- nvinfo : EIATTR_SPARSE_MMA_MASK
	.align		4
.L_19:
        /*0068*/ 	.byte	0x03, 0x50
        /*006a*/ 	.short	0x0000


	//----- nvinfo : EIATTR_MAXREG_COUNT
	.align		4
        /*006c*/ 	.byte	0x03, 0x1b
        /*006e*/ 	.short	0x00ff


	//----- nvinfo : EIATTR_MERCURY_ISA_VERSION
	.align		4
        /*0070*/ 	.byte	0x03, 0x5f
        /*0072*/ 	.short	0x0101


	//----- nvinfo : EIATTR_VRC_CTA_INIT_COUNT
	.align		4
        /*0074*/ 	.byte	0x02, 0x4a
	.zero		1
	.zero		1


	//----- nvinfo : EIATTR_EXIT_INSTR_OFFSETS
	.align		4
        /*0078*/ 	.byte	0x04, 0x1c
        /*007a*/ 	.short	(.L_21 - .L_20)


	//   ....[0]....
.L_20:
        /*007c*/ 	.word	0x000000c0


	//   ....[1]....
        /*0080*/ 	.word	0x00001050


	//----- nvinfo : EIATTR_CBANK_PARAM_SIZE
	.align		4
.L_21:
        /*0084*/ 	.byte	0x03, 0x19
        /*0086*/ 	.short	0x0024


	//----- nvinfo : EIATTR_PARAM_CBANK
	.align		4
        /*0088*/ 	.byte	0x04, 0x0a
        /*008a*/ 	.short	(.L_23 - .L_22)
	.align		4
.L_22:
        /*008c*/ 	.word	index@(.nv.constant0._Z18convolution_kernelPKxS0_Pxiii)
        /*0090*/ 	.short	0x0380
        /*0092*/ 	.short	0x0024


	//----- nvinfo : EIATTR_SW_WAR
	.align		4
.L_23:
        /*0094*/ 	.byte	0x04, 0x36
        /*0096*/ 	.short	(.L_25 - .L_24)
.L_24:
        /*0098*/ 	.word	0x00000008
.L_25:


//--------------------- .nv.callgraph             --------------------------
	.section	.nv.callgraph,"",@"SHT_CUDA_CALLGRAPH"
	.align	4
	.sectionentsize	8
	.align		4
        /*0000*/ 	.word	0x00000000
	.align		4
        /*0004*/ 	.word	0xffffffff
	.align		4
        /*0008*/ 	.word	0x00000000
	.align		4
        /*000c*/ 	.word	0xfffffffe
	.align		4
        /*0010*/ 	.word	0x00000000
	.align		4
        /*0014*/ 	.word	0xfffffffd
	.align		4
        /*0018*/ 	.word	0x00000000
	.align		4
        /*001c*/ 	.word	0xfffffffc


//--------------------- .text._Z18convolution_kernelPKxS0_Pxiii --------------------------
	.section	.text._Z18convolution_kernelPKxS0_Pxiii,"ax",@progbits
	.align	128
        .global         _Z18convolution_kernelPKxS0_Pxiii
        .type           _Z18convolution_kernelPKxS0_Pxiii,@function
        .size           _Z18convolution_kernelPKxS0_Pxiii,(.L_x_8 - _Z18convolution_kernelPKxS0_Pxiii)
        .other          _Z18convolution_kernelPKxS0_Pxiii,@"STO_CUDA_ENTRY STV_DEFAULT"
_Z18convolution_kernelPKxS0_Pxiii:
.text._Z18convolution_kernelPKxS0_Pxiii:
[----:B------:R-:W-:Y:S01]  /*0000*/  LDC R1, c[0x0][0x37c] ;  /* 0x0000df00ff017b82 */ /* 0x000fe20000000800 */
[----:B------:R-:W0:Y:S07]  /*0010*/  S2R R3, SR_TID.X ;  /* 0x0000000000037919 */ /* 0x000e2e0000002100 */
[----:B------:R-:W0:Y:S01]  /*0020*/  S2UR UR4, SR_CTAID.X ;  /* 0x00000000000479c3 */ /* 0x000e220000002500 */
[----:B------:R-:W1:Y:S01]  /*0030*/  LDCU.64 UR14, c[0x0][0x398] ;  /* 0x00007300ff0e77ac */ /* 0x000e620008000a00 */
[----:B------:R-:W2:Y:S06]  /*0040*/  S2R R5, SR_TID.Y ;  /* 0x0000000000057919 */ /* 0x000eac0000002200 */
[----:B------:R-:W0:Y:S08]  /*0050*/  LDC R0, c[0x0][0x360] ;  /* 0x0000d800ff007b82 */ /* 0x000e300000000800 */
[----:B------:R-:W2:Y:S08]  /*0060*/  S2UR UR5, SR_CTAID.Y ;  /* 0x00000000000579c3 */ /* 0x000eb00000002600 */
[----:B------:R-:W2:Y:S01]  /*0070*/  LDC R2, c[0x0][0x364] ;  /* 0x0000d900ff027b82 */ /* 0x000ea20000000800 */
[----:B0-----:R-:W-:-:S05]  /*0080*/  IMAD R0, R0, UR4, R3 ;  /* 0x0000000400007c24 */ /* 0x001fca000f8e0203 */
[----:B-1----:R-:W-:Y:S01]  /*0090*/  ISETP.GE.AND P0, PT, R0, UR15, PT ;  /* 0x0000000f00007c0c */ /* 0x002fe2000bf06270 */
[----:B--2---:R-:W-:-:S05]  /*00a0*/  IMAD R3, R2, UR5, R5 ;  /* 0x0000000502037c24 */ /* 0x004fca000f8e0205 */
[----:B------:R-:W-:-:S13]  /*00b0*/  ISETP.GE.OR P0, PT, R3, UR14, P0 ;  /* 0x0000000e03007c0c */ /* 0x000fda0008706670 */
[----:B------:R-:W-:Y:S05]  /*00c0*/  @P0 EXIT ;  /* 0x000000000000094d */ /* 0x000fea0003800000 */
[----:B------:R-:W0:Y:S01]  /*00d0*/  LDCU UR5, c[0x0][0x3a0] ;  /* 0x00007400ff0577ac */ /* 0x000e220008000800 */
[----:B------:R-:W-:Y:S01]  /*00e0*/  CS2R R26, SRZ ;  /* 0x00000000001a7805 */ /* 0x000fe2000001ff00 */
[----:B------:R-:W1:Y:S01]  /*00f0*/  LDCU.64 UR12, c[0x0][0x358] ;  /* 0x00006b00ff0c77ac */ /* 0x000e620008000a00 */
[----:B0-----:R-:W-:-:S09]  /*0100*/  UISETP.GE.AND UP0, UPT, UR5, 0x1, UPT ;  /* 0x000000010500788c */ /* 0x001fd2000bf06270 */
[----:B-1----:R-:W-:Y:S05]  /*0110*/  BRA.U !UP0, `(.L_x_0) ;  /* 0x0000000d08b87547 */ /* 0x002fea000b800000 */
[----:B------:R-:W-:Y:S01]  /*0120*/  USHF.R.U32.HI UR4, URZ, 0x1, UR5 ;  /* 0x00000001ff047899 */ /* 0x000fe20008011605 */
[----:B------:R-:W-:Y:S01]  /*0130*/  CS2R R26, SRZ ;  /* 0x00000000001a7805 */ /* 0x000fe2000001ff00 */
[----:B------:R-:W-:Y:S02]  /*0140*/  ULOP3.LUT UR8, UR5, 0x7, URZ, 0xc0, !UPT ;  /* 0x0000000705087892 */ /* 0x000fe4000f8ec0ff */
[----:B------:R-:W-:Y:S02]  /*0150*/  ULOP3.LUT UR9, UR5, 0x3, URZ, 0xc0, !UPT ;  /* 0x0000000305097892 */ /* 0x000fe4000f8ec0ff */
[----:B------:R-:W-:Y:S01]  /*0160*/  IADD3 R5, PT, PT, R3, -UR4, RZ ;  /* 0x8000000403057c10 */ /* 0x000fe2000fffe0ff */
[----:B------:R-:W-:Y:S01]  /*0170*/  UIADD3 UR6, UPT, UPT, UR14, -0x1, URZ ;  /* 0xffffffff0e067890 */ /* 0x000fe2000fffe0ff */
[----:B------:R-:W-:Y:S01]  /*0180*/  IADD3 R7, PT, PT, R0, -UR4, RZ ;  /* 0x8000000400077c10 */ /* 0x000fe2000fffe0ff */
[----:B------:R-:W-:Y:S02]  /*0190*/  UIADD3 UR7, UPT, UPT, UR15, -0x1, URZ ;  /* 0xffffffff0f077890 */ /* 0x000fe4000fffe0ff */
[----:B------:R-:W-:Y:S01]  /*01a0*/  ULOP3.LUT UR5, UR5, 0x7ffffff8, URZ, 0xc0, !UPT ;  /* 0x7ffffff805057892 */ /* 0x000fe2000f8ec0ff */
[----:B------:R-:W-:-:S11]  /*01b0*/  UMOV UR4, URZ ;  /* 0x000000ff00047c82 */ /* 0x000fd60008000000 */
.L_x_6:
[----:B------:R-:W0:Y:S01]  /*01c0*/  LDCU UR16, c[0x0][0x3a0] ;  /* 0x00007400ff1077ac */ /* 0x000e220008000800 */
[----:B------:R-:W-:Y:S01]  /*01d0*/  VIADDMNMX R2, R5, UR4, RZ, !PT ;  /* 0x0000000405027c46 */ /* 0x000fe2000f8001ff */
[----:B------:R-:W-:Y:S01]  /*01e0*/  HFMA2 R4, -RZ, RZ, 0, 0 ;  /* 0x00000000ff047431 */ /* 0x000fe200000001ff */
[----:B------:R-:W1:Y:S01]  /*01f0*/  LDCU UR10, c[0x0][0x398] ;  /* 0x00007300ff0a77ac */ /* 0x000e620008000800 */
[----:B0-----:R-:W-:Y:S02]  /*0200*/  UISETP.GE.U32.AND UP1, UPT, UR16, 0x8, UPT ;  /* 0x000000081000788c */ /* 0x001fe4000bf26070 */
[----:B------:R-:W-:Y:S01]  /*0210*/  UIMAD UR11, UR4, UR16, URZ ;  /* 0x00000010040b72a4 */ /* 0x000fe2000f8e02ff */
[----:B-1----:R-:W-:Y:S01]  /*0220*/  ISETP.GE.AND P0, PT, R2, UR10, PT ;  /* 0x0000000a02007c0c */ /* 0x002fe2000bf06270 */
[----:B------:R-:W-:-:S03]  /*0230*/  UIADD3 UR4, UPT, UPT, UR4, 0x1, URZ ;  /* 0x0000000104047890 */ /* 0x000fc6000fffe0ff */
[----:B------:R-:W-:Y:S01]  /*0240*/  SEL R2, R2, UR6, !P0 ;  /* 0x0000000602027c07 */ /* 0x000fe2000c000000 */
[----:B------:R-:W-:Y:S01]  /*0250*/  UISETP.NE.AND UP0, UPT, UR4, UR16, UPT ;  /* 0x000000100400728c */ /* 0x000fe2000bf05270 */
[----:B------:R-:W-:Y:S10]  /*0260*/  BRA.U !UP1, `(.L_x_1) ;  /* 0x00000005098c7547 */ /* 0x000ff4000b800000 */
[----:B------:R-:W0:Y:S01]  /*0270*/  LDC.64 R10, c[0x0][0x380] ;  /* 0x0000e000ff0a7b82 */ /* 0x000e220000000a00 */
[----:B------:R-:W-:Y:S01]  /*0280*/  MOV R4, RZ ;  /* 0x000000ff00047202 */ /* 0x000fe20000000f00 */
[----:B------:R-:W1:Y:S06]  /*0290*/  LDCU UR10, c[0x0][0x39c] ;  /* 0x00007380ff0a77ac */ /* 0x000e6c0008000800 */
[----:B------:R-:W2:Y:S02]  /*02a0*/  LDC.64 R8, c[0x0][0x388] ;  /* 0x0000e200ff087b82 */ /* 0x000ea40000000a00 */
.L_x_2:
[----:B------:R-:W-:Y:S02]  /*02b0*/  IADD3 R6, PT, PT, R7, R4, RZ ;  /* 0x0000000407067210 */ /* 0x000fe40007ffe0ff */
[----:B------:R-:W-:Y:S02]  /*02c0*/  IADD3 R15, PT, PT, R4, UR11, RZ ;  /* 0x0000000b040f7c10 */ /* 0x000fe4000fffe0ff */
[----:B------:R-:W-:-:S04]  /*02d0*/  VIMNMX R12, PT, PT, RZ, R6, !PT ;  /* 0x00000006ff0c7248 */ /* 0x000fc80007fe0100 */
[----:B-1----:R-:W-:-:S04]  /*02e0*/  ISETP.GE.AND P0, PT, R12, UR10, PT ;  /* 0x0000000a0c007c0c */ /* 0x002fc8000bf06270 */
[----:B------:R-:W-:-:S05]  /*02f0*/  SEL R13, R12, UR7, !P0 ;  /* 0x000000070c0d7c07 */ /* 0x000fca000c000000 */
[----:B------:R-:W-:Y:S02]  /*0300*/  IMAD R17, R2, UR10, R13 ;  /* 0x0000000a02117c24 */ /* 0x000fe4000f8e020d */
[----:B--2---:R-:W-:-:S04]  /*0310*/  IMAD.WIDE.U32 R12, R15, 0x8, R8 ;  /* 0x000000080f0c7825 */ /* 0x004fc800078e0008 */
[----:B0-----:R-:W-:Y:S01]  /*0320*/  IMAD.WIDE R16, R17, 0x8, R10 ;  /* 0x0000000811107825 */ /* 0x001fe200078e020a */
[----:B------:R-:W2:Y:S01]  /*0330*/  LDG.E.64 R14, desc[UR12][R12.64] ;  /* 0x0000000c0c0e7981 */ /* 0x000ea2000c1e1b00 */
[C---:B------:R-:W-:Y:S02]  /*0340*/  VIADDMNMX R18, R6.reuse, 0x1, RZ, !PT ;  /* 0x0000000106127846 */ /* 0x040fe400078001ff */
[----:B------:R-:W-:Y:S01]  /*0350*/  VIADDMNMX R22, R6, 0x2, RZ, !PT ;  /* 0x0000000206167846 */ /* 0x000fe200078001ff */
[----:B------:R-:W3:Y:S04]  /*0360*/  LDG.E.64 R28, desc[UR12][R12.64+0x38] ;  /* 0x0000380c0c1c7981 */ /* 0x000ee8000c1e1b00 */
[----:B------:R-:W2:Y:S01]  /*0370*/  LDG.E.64 R16, desc[UR12][R16.64] ;  /* 0x0000000c10107981 */ /* 0x000ea2000c1e1b00 */
[----:B------:R-:W-:-:S04]  /*0380*/  ISETP.GE.AND P0, PT, R18, UR10, PT ;  /* 0x0000000a12007c0c */ /* 0x000fc8000bf06270 */
[----:B------:R-:W-:-:S05]  /*0390*/  SEL R19, R18, UR7, !P0 ;  /* 0x0000000712137c07 */ /* 0x000fca000c000000 */
[----:B------:R-:W-:-:S04]  /*03a0*/  IMAD R19, R2, UR10, R19 ;  /* 0x0000000a02137c24 */ /* 0x000fc8000f8e0213 */
[----:B------:R-:W-:Y:S01]  /*03b0*/  IMAD.WIDE R20, R19, 0x8, R10 ;  /* 0x0000000813147825 */ /* 0x000fe200078e020a */
[C---:B------:R-:W-:Y:S01]  /*03c0*/  ISETP.GE.AND P0, PT, R22.reuse, UR10, PT ;  /* 0x0000000a16007c0c */ /* 0x040fe2000bf06270 */
[----:B------:R-:W4:Y:S04]  /*03d0*/  LDG.E.64 R18, desc[UR12][R12.64+0x8] ;  /* 0x0000080c0c127981 */ /* 0x000f28000c1e1b00 */
[----:B------:R-:W4:Y:S01]  /*03e0*/  LDG.E.64 R20, desc[UR12][R20.64] ;  /* 0x0000000c14147981 */ /* 0x000f22000c1e1b00 */
[----:B------:R-:W-:-:S05]  /*03f0*/  SEL R25, R22, UR7, !P0 ;  /* 0x0000000716197c07 */ /* 0x000fca000c000000 */
[----:B------:R-:W-:Y:S02]  /*0400*/  IMAD R25, R2, UR10, R25 ;  /* 0x0000000a02197c24 */ /* 0x000fe4000f8e0219 */
[----:B--2---:R-:W-:Y:S02]  /*0410*/  IMAD R15, R15, R16, RZ ;  /* 0x000000100f0f7224 */ /* 0x004fe400078e02ff */
[----:B------:R-:W-:-:S04]  /*0420*/  IMAD.WIDE.U32 R22, R16, R14, R26 ;  /* 0x0000000e10167225 */ /* 0x000fc800078e001a */
[----:B------:R-:W-:Y:S02]  /*0430*/  IMAD R27, R17, R14, R15 ;  /* 0x0000000e111b7224 */ /* 0x000fe400078e020f */
[----:B------:R-:W-:Y:S01]  /*0440*/  IMAD.WIDE R16, R25, 0x8, R10 ;  /* 0x0000000819107825 */ /* 0x000fe200078e020a */
[----:B------:R-:W2:Y:S05]  /*0450*/  LDG.E.64 R14, desc[UR12][R12.64+0x10] ;  /* 0x0000100c0c0e7981 */ /* 0x000eaa000c1e1b00 */
[----:B------:R-:W2:Y:S01]  /*0460*/  LDG.E.64 R16, desc[UR12][R16.64] ;  /* 0x0000000c10107981 */ /* 0x000ea2000c1e1b00 */
[----:B------:R-:W-:Y:S02]  /*0470*/  VIADDMNMX R24, R6, 0x3, RZ, !PT ;  /* 0x0000000306187846 */ /* 0x000fe400078001ff */
[----:B------:R-:W-:-:S02]  /*0480*/  IADD3 R23, PT, PT, R23, R27, RZ ;  /* 0x0000001b17177210 */ /* 0x000fc40007ffe0ff */
[----:B------:R-:W-:Y:S01]  /*0490*/  ISETP.GE.AND P0, PT, R24, UR10, PT ;  /* 0x0000000a18007c0c */ /* 0x000fe2000bf06270 */
[----:B----4-:R-:W-:-:S03]  /*04a0*/  IMAD R19, R19, R20, RZ ;  /* 0x0000001413137224 */ /* 0x010fc600078e02ff */
[----:B------:R-:W-:Y:S02]  /*04b0*/  SEL R25, R24, UR7, !P0 ;  /* 0x0000000718197c07 */ /* 0x000fe4000c000000 */
[----:B------:R-:W-:-:S03]  /*04c0*/  VIADDMNMX R24, R6, 0x4, RZ, !PT ;  /* 0x0000000406187846 */ /* 0x000fc600078001ff */
[----:B------:R-:W-:Y:S02]  /*04d0*/  IMAD R27, R2, UR10, R25 ;  /* 0x0000000a021b7c24 */ /* 0x000fe4000f8e0219 */
[-C--:B------:R-:W-:Y:S02]  /*04e0*/  IMAD R25, R21, R18.reuse, R19 ;  /* 0x0000001215197224 */ /* 0x080fe400078e0213 */
[----:B------:R-:W-:Y:S01]  /*04f0*/  IMAD.WIDE.U32 R18, R20, R18, R22 ;  /* 0x0000001214127225 */ /* 0x000fe200078e0016 */
[----:B------:R-:W-:Y:S01]  /*0500*/  ISETP.GE.AND P0, PT, R24, UR10, PT ;  /* 0x0000000a18007c0c */ /* 0x000fe2000bf06270 */
[----:B------:R-:W4:Y:S02]  /*0510*/  LDG.E.64 R20, desc[UR12][R12.64+0x18] ;  /* 0x0000180c0c147981 */ /* 0x000f24000c1e1b00 */
[----:B------:R-:W-:-:S04]  /*0520*/  IMAD.WIDE R22, R27, 0x8, R10 ;  /* 0x000000081b167825 */ /* 0x000fc800078e020a */
[----:B------:R-:W-:Y:S02]  /*0530*/  IMAD.IADD R19, R19, 0x1, R25 ;  /* 0x0000000113137824 */ /* 0x000fe400078e0219 */
[----:B------:R-:W4:Y:S01]  /*0540*/  LDG.E.64 R22, desc[UR12][R22.64] ;  /* 0x0000000c16167981 */ /* 0x000f22000c1e1b00 */
[----:B------:R-:W-:-:S05]  /*0550*/  SEL R25, R24, UR7, !P0 ;  /* 0x0000000718197c07 */ /* 0x000fca000c000000 */
[----:B------:R-:W-:Y:S02]  /*0560*/  IMAD R27, R2, UR10, R25 ;  /* 0x0000000a021b7c24 */ /* 0x000fe4000f8e0219 */
[----:B--2---:R-:W-:-:S04]  /*0570*/  IMAD R15, R15, R16, RZ ;  /* 0x000000100f0f7224 */ /* 0x004fc800078e02ff */
[-C--:B------:R-:W-:Y:S02]  /*0580*/  IMAD R25, R17, R14.reuse, R15 ;  /* 0x0000000e11197224 */ /* 0x080fe400078e020f */
[----:B------:R-:W-:Y:S02]  /*0590*/  IMAD.WIDE.U32 R14, R16, R14, R18 ;  /* 0x0000000e100e7225 */ /* 0x000fe400078e0012 */
[----:B------:R-:W2:Y:S02]  /*05a0*/  LDG.E.64 R16, desc[UR12][R12.64+0x20] ;  /* 0x0000200c0c107981 */ /* 0x000ea4000c1e1b00 */
[----:B------:R-:W-:-:S06]  /*05b0*/  IMAD.WIDE R18, R27, 0x8, R10 ;  /* 0x000000081b127825 */ /* 0x000fcc00078e020a */
[----:B------:R-:W2:Y:S01]  /*05c0*/  LDG.E.64 R18, desc[UR12][R18.64] ;  /* 0x0000000c12127981 */ /* 0x000ea2000c1e1b00 */
[----:B------:R-:W-:-:S04]  /*05d0*/  VIADDMNMX R24, R6, 0x5, RZ, !PT ;  /* 0x0000000506187846 */ /* 0x000fc800078001ff */
[----:B------:R-:W-:Y:S01]  /*05e0*/  ISETP.GE.AND P0, PT, R24, UR10, PT ;  /* 0x0000000a18007c0c */ /* 0x000fe2000bf06270 */
[----:B----4-:R-:W-:-:S04]  /*05f0*/  IMAD R21, R21, R22, RZ ;  /* 0x0000001615157224 */ /* 0x010fc800078e02ff */
[-C--:B------:R-:W-:Y:S01]  /*0600*/  IMAD R21, R23, R20.reuse, R21 ;  /* 0x0000001417157224 */ /* 0x080fe200078e0215 */
[----:B------:R-:W-:Y:S02]  /*0610*/  SEL R23, R24, UR7, !P0 ;  /* 0x0000000718177c07 */ /* 0x000fe4000c000000 */
[----:B------:R-:W-:Y:S02]  /*0620*/  VIADDMNMX R24, R6, 0x6, RZ, !PT ;  /* 0x0000000606187846 */ /* 0x000fe400078001ff */
[----:B------:R-:W-:Y:S01]  /*0630*/  IADD3 R15, PT, PT, R15, R25, RZ ;  /* 0x000000190f0f7210 */ /* 0x000fe20007ffe0ff */
[----:B------:R-:W-:Y:S01]  /*0640*/  IMAD R23, R2, UR10, R23 ;  /* 0x0000000a02177c24 */ /* 0x000fe2000f8e0217 */
[----:B------:R-:W-:Y:S01]  /*0650*/  ISETP.GE.AND P0, PT, R24, UR10, PT ;  /* 0x0000000a18007c0c */ /* 0x000fe2000bf06270 */
[----:B------:R-:W-:Y:S01]  /*0660*/  IMAD.WIDE.U32 R14, R22, R20, R14 ;  /* 0x00000014160e7225 */ /* 0x000fe200078e000e */
[----:B------:R-:W-:Y:S02]  /*0670*/  VIADDMNMX R6, R6, 0x7, RZ, !PT ;  /* 0x0000000706067846 */ /* 0x000fe400078001ff */
[----:B------:R-:W-:Y:S01]  /*0680*/  SEL R25, R24, UR7, !P0 ;  /* 0x0000000718197c07 */ /* 0x000fe2000c000000 */
[----:B------:R-:W-:Y:S01]  /*0690*/  IMAD.WIDE R22, R23, 0x8, R10 ;  /* 0x0000000817167825 */ /* 0x000fe200078e020a */
[----:B------:R-:W-:-:S02]  /*06a0*/  IADD3 R15, PT, PT, R15, R21, RZ ;  /* 0x000000150f0f7210 */ /* 0x000fc40007ffe0ff */
[----:B------:R-:W-:Y:S01]  /*06b0*/  ISETP.GE.AND P0, PT, R6, UR10, PT ;  /* 0x0000000a06007c0c */ /* 0x000fe2000bf06270 */
[----:B------:R-:W4:Y:S01]  /*06c0*/  LDG.E.64 R20, desc[UR12][R12.64+0x28] ;  /* 0x0000280c0c147981 */ /* 0x000f22000c1e1b00 */
[----:B------:R-:W-:-:S03]  /*06d0*/  IMAD R27, R2, UR10, R25 ;  /* 0x0000000a021b7c24 */ /* 0x000fc6000f8e0219 */
[----:B------:R-:W4:Y:S01]  /*06e0*/  LDG.E.64 R22, desc[UR12][R22.64] ;  /* 0x0000000c16167981 */ /* 0x000f22000c1e1b00 */
[----:B------:R-:W-:-:S06]  /*06f0*/  IMAD.WIDE R26, R27, 0x8, R10 ;  /* 0x000000081b1a7825 */ /* 0x000fcc00078e020a */
[----:B------:R-:W5:Y:S01]  /*0700*/  LDG.E.64 R26, desc[UR12][R26.64] ;  /* 0x0000000c1a1a7981 */ /* 0x000f62000c1e1b00 */
[----:B--2---:R-:W-:-:S04]  /*0710*/  IMAD R17, R17, R18, RZ ;  /* 0x0000001211117224 */ /* 0x004fc800078e02ff */
[-C--:B------:R-:W-:Y:S01]  /*0720*/  IMAD R25, R19, R16.reuse, R17 ;  /* 0x0000001013197224 */ /* 0x080fe200078e0211 */
[----:B------:R-:W-:Y:S01]  /*0730*/  SEL R19, R6, UR7, !P0 ;  /* 0x0000000706137c07 */ /* 0x000fe2000c000000 */
[----:B------:R-:W-:Y:S02]  /*0740*/  IMAD.WIDE.U32 R14, R18, R16, R14 ;  /* 0x00000010120e7225 */ /* 0x000fe400078e000e */
[----:B------:R-:W5:Y:S02]  /*0750*/  LDG.E.64 R16, desc[UR12][R12.64+0x30] ;  /* 0x0000300c0c107981 */ /* 0x000f64000c1e1b00 */
[----:B------:R-:W-:-:S04]  /*0760*/  IMAD R19, R2, UR10, R19 ;  /* 0x0000000a02137c24 */ /* 0x000fc8000f8e0213 */
[----:B------:R-:W-:-:S06]  /*0770*/  IMAD.WIDE R18, R19, 0x8, R10 ;  /* 0x0000000813127825 */ /* 0x000fcc00078e020a */
[----:B------:R-:W3:Y:S01]  /*0780*/  LDG.E.64 R18, desc[UR12][R18.64] ;  /* 0x0000000c12127981 */ /* 0x000ee2000c1e1b00 */
[----:B------:R-:W-:Y:S02]  /*0790*/  IADD3 R15, PT, PT, R15, R25, RZ ;  /* 0x000000190f0f7210 */ /* 0x000fe40007ffe0ff */
[----:B------:R-:W-:Y:S01]  /*07a0*/  IADD3 R4, PT, PT, R4, 0x8, RZ ;  /* 0x0000000804047810 */ /* 0x000fe20007ffe0ff */
[----:B----4-:R-:W-:Y:S02]  /*07b0*/  IMAD R21, R21, R22, RZ ;  /* 0x0000001615157224 */ /* 0x010fe400078e02ff */
[----:B------:R-:W-:-:S04]  /*07c0*/  IMAD.WIDE.U32 R14, R22, R20, R14 ;  /* 0x00000014160e7225 */ /* 0x000fc800078e000e */
[----:B------:R-:W-:Y:S01]  /*07d0*/  IMAD R21, R23, R20, R21 ;  /* 0x0000001417157224 */ /* 0x000fe200078e0215 */
[----:B------:R-:W-:-:S04]  /*07e0*/  ISETP.NE.AND P0, PT, R4, UR5, PT ;  /* 0x0000000504007c0c */ /* 0x000fc8000bf05270 */
[----:B------:R-:W-:Y:S01]  /*07f0*/  IADD3 R15, PT, PT, R15, R21, RZ ;  /* 0x000000150f0f7210 */ /* 0x000fe20007ffe0ff */
[----:B-----5:R-:W-:Y:S02]  /*0800*/  IMAD R17, R17, R26, RZ ;  /* 0x0000001a11117224 */ /* 0x020fe400078e02ff */
[----:B------:R-:W-:-:S04]  /*0810*/  IMAD.WIDE.U32 R14, R26, R16, R14 ;  /* 0x000000101a0e7225 */ /* 0x000fc800078e000e */
[----:B------:R-:W-:-:S04]  /*0820*/  IMAD R17, R27, R16, R17 ;  /* 0x000000101b117224 */ /* 0x000fc800078e0211 */
[----:B------:R-:W-:Y:S02]  /*0830*/  IMAD.IADD R15, R15, 0x1, R17 ;  /* 0x000000010f0f7824 */ /* 0x000fe400078e0211 */
[----:B---3--:R-:W-:Y:S02]  /*0840*/  IMAD R13, R29, R18, RZ ;  /* 0x000000121d0d7224 */ /* 0x008fe400078e02ff */
[----:B------:R-:W-:-:S04]  /*0850*/  IMAD.WIDE.U32 R26, R18, R28, R14 ;  /* 0x0000001c121a7225 */ /* 0x000fc800078e000e */
[----:B------:R-:W-:-:S05]  /*0860*/  IMAD R13, R19, R28, R13 ;  /* 0x0000001c130d7224 */ /* 0x000fca00078e020d */
[----:B------:R-:W-:Y:S01]  /*0870*/  IADD3 R27, PT, PT, R27, R13, RZ ;  /* 0x0000000d1b1b7210 */ /* 0x000fe20007ffe0ff */
[----:B------:R-:W-:Y:S06]  /*0880*/  @P0 BRA `(.L_x_2) ;  /* 0xfffffff800880947 */ /* 0x000fec000383ffff */
[----:B------:R-:W-:-:S07]  /*0890*/  MOV R4, UR5 ;  /* 0x0000000500047c02 */ /* 0x000fce0008000f00 */
.L_x_1:
[----:B------:R-:W-:-:S09]  /*08a0*/  UISETP.NE.AND UP1, UPT, UR8, URZ, UPT ;  /* 0x000000ff0800728c */ /* 0x000fd2000bf25270 */
[----:B------:R-:W-:Y:S05]  /*08b0*/  BRA.U !UP1, `(.L_x_3) ;  /* 0x0000000509cc7547 */ /* 0x000fea000b800000 */
[----:B------:R-:W-:Y:S02]  /*08c0*/  UIADD3 UR10, UPT, UPT, UR8, -0x1, URZ ;  /* 0xffffffff080a7890 */ /* 0x000fe4000fffe0ff */
[----:B------:R-:W-:Y:S02]  /*08d0*/  UISETP.NE.AND UP2, UPT, UR9, URZ, UPT ;  /* 0x000000ff0900728c */ /* 0x000fe4000bf45270 */
[----:B------:R-:W-:-:S09]  /*08e0*/  UISETP.GE.U32.AND UP1, UPT, UR10, 0x3, UPT ;  /* 0x000000030a00788c */ /* 0x000fd2000bf26070 */
[----:B------:R-:W-:Y:S05]  /*08f0*/  BRA.U !UP1, `(.L_x_4) ;  /* 0x0000000109e07547 */ /* 0x000fea000b800000 */
[----:B------:R-:W0:Y:S01]  /*0900*/  LDCU UR10, c[0x0][0x39c] ;  /* 0x00007380ff0a77ac */ /* 0x000e220008000800 */
[----:B------:R-:W1:Y:S01]  /*0910*/  LDC.64 R10, c[0x0][0x388] ;  /* 0x0000e200ff0a7b82 */ /* 0x000e620000000a00 */
[----:B------:R-:W-:Y:S02]  /*0920*/  IADD3 R6, PT, PT, R7, R4, RZ ;  /* 0x0000000407067210 */ /* 0x000fe40007ffe0ff */
[----:B------:R-:W-:Y:S02]  /*0930*/  IADD3 R15, PT, PT, R4, UR11, RZ ;  /* 0x0000000b040f7c10 */ /* 0x000fe4000fffe0ff */
[----:B------:R-:W-:Y:S02]  /*0940*/  VIMNMX R12, PT, PT, RZ, R6, !PT ;  /* 0x00000006ff0c7248 */ /* 0x000fe40007fe0100 */
[----:B------:R-:W-:Y:S01]  /*0950*/  VIADDMNMX R17, R6, 0x1, RZ, !PT ;  /* 0x0000000106117846 */ /* 0x000fe200078001ff */
[----:B------:R-:W2:Y:S01]  /*0960*/  LDC.64 R22, c[0x0][0x380] ;  /* 0x0000e000ff167b82 */ /* 0x000ea20000000a00 */
[----:B------:R-:W-:-:S04]  /*0970*/  IADD3 R14, P1, PT, R4, UR11, RZ ;  /* 0x0000000b040e7c10 */ /* 0x000fc8000ff3e0ff */
[----:B------:R-:W-:-:S03]  /*0980*/  IADD3.X R16, PT, PT, RZ, RZ, RZ, P1, !PT ;  /* 0x000000ffff107210 */ /* 0x000fc60000ffe4ff */
[----:B------:R-:W3:Y:S01]  /*0990*/  LDC.64 R8, c[0x0][0x388] ;  /* 0x0000e200ff087b82 */ /* 0x000ee20000000a00 */
[----:B0-----:R-:W-:-:S04]  /*09a0*/  ISETP.GE.AND P0, PT, R12, UR10, PT ;  /* 0x0000000a0c007c0c */ /* 0x001fc8000bf06270 */
[----:B------:R-:W-:Y:S02]  /*09b0*/  SEL R13, R12, UR7, !P0 ;  /* 0x000000070c0d7c07 */ /* 0x000fe4000c000000 */
[----:B------:R-:W-:Y:S01]  /*09c0*/  ISETP.GE.AND P0, PT, R17, UR10, PT ;  /* 0x0000000a11007c0c */ /* 0x000fe2000bf06270 */
[----:B-1----:R-:W-:Y:S01]  /*09d0*/  IMAD.WIDE.U32 R10, R15, 0x8, R10 ;  /* 0x000000080f0a7825 */ /* 0x002fe200078e000a */
[----:B------:R-:W-:Y:S02]  /*09e0*/  VIADDMNMX R15, R6, 0x2, RZ, !PT ;  /* 0x00000002060f7846 */ /* 0x000fe400078001ff */
[----:B------:R-:W-:Y:S01]  /*09f0*/  SEL R17, R17, UR7, !P0 ;  /* 0x0000000711117c07 */ /* 0x000fe2000c000000 */
[----:B------:R-:W-:Y:S02]  /*0a00*/  IMAD R13, R2, UR10, R13 ;  /* 0x0000000a020d7c24 */ /* 0x000fe4000f8e020d */
[----:B------:R-:W4:Y:S02]  /*0a10*/  LDG.E.64 R10, desc[UR12][R10.64] ;  /* 0x0000000c0a0a7981 */ /* 0x000f24000c1e1b00 */
[----:B--2---:R-:W-:-:S04]  /*0a20*/  IMAD.WIDE R12, R13, 0x8, R22 ;  /* 0x000000080d0c7825 */ /* 0x004fc800078e0216 */
[----:B------:R-:W-:Y:S02]  /*0a30*/  IMAD R17, R2, UR10, R17 ;  /* 0x0000000a02117c24 */ /* 0x000fe4000f8e0211 */
[----:B------:R-:W4:Y:S01]  /*0a40*/  LDG.E.64 R12, desc[UR12][R12.64] ;  /* 0x0000000c0c0c7981 */ /* 0x000f22000c1e1b00 */
[----:B---3--:R-:W-:-:S04]  /*0a50*/  LEA R8, P0, R14, R8, 0x3 ;  /* 0x000000080e087211 */ /* 0x008fc800078018ff */
[----:B------:R-:W-:Y:S02]  /*0a60*/  LEA.HI.X R9, R14, R9, R16, 0x3, P0 ;  /* 0x000000090e097211 */ /* 0x000fe400000f1c10 */
[----:B------:R-:W-:Y:S01]  /*0a70*/  ISETP.GE.AND P0, PT, R15, UR10, PT ;  /* 0x0000000a0f007c0c */ /* 0x000fe2000bf06270 */
[----:B------:R-:W-:Y:S01]  /*0a80*/  IMAD.WIDE R16, R17, 0x8, R22 ;  /* 0x0000000811107825 */ /* 0x000fe200078e0216 */
[----:B------:R-:W-:Y:S02]  /*0a90*/  VIADDMNMX R6, R6, 0x3, RZ, !PT ;  /* 0x0000000306067846 */ /* 0x000fe400078001ff */
[----:B------:R-:W-:Y:S02]  /*0aa0*/  SEL R19, R15, UR7, !P0 ;  /* 0x000000070f137c07 */ /* 0x000fe4000c000000 */
[----:B------:R-:W2:Y:S01]  /*0ab0*/  LDG.E.64 R14, desc[UR12][R8.64+0x8] ;  /* 0x0000080c080e7981 */ /* 0x000ea2000c1e1b00 */
[----:B------:R-:W-:Y:S02]  /*0ac0*/  ISETP.GE.AND P0, PT, R6, UR10, PT ;  /* 0x0000000a06007c0c */ /* 0x000fe4000bf06270 */
[----:B------:R-:W-:Y:S01]  /*0ad0*/  IMAD R19, R2, UR10, R19 ;  /* 0x0000000a02137c24 */ /* 0x000fe2000f8e0213 */
[----:B------:R-:W2:Y:S01]  /*0ae0*/  LDG.E.64 R16, desc[UR12][R16.64] ;  /* 0x0000000c10107981 */ /* 0x000ea2000c1e1b00 */
[----:B------:R-:W-:-:S02]  /*0af0*/  SEL R21, R6, UR7, !P0 ;  /* 0x0000000706157c07 */ /* 0x000fc4000c000000 */
[----:B------:R-:W-:-:S04]  /*0b00*/  IMAD.WIDE R18, R19, 0x8, R22 ;  /* 0x0000000813127825 */ /* 0x000fc800078e0216 */
[----:B------:R-:W-:Y:S02]  /*0b10*/  IMAD R25, R2, UR10, R21 ;  /* 0x0000000a02197c24 */ /* 0x000fe4000f8e0215 */
[----:B------:R-:W3:Y:S04]  /*0b20*/  LDG.E.64 R18, desc[UR12][R18.64] ;  /* 0x0000000c12127981 */ /* 0x000ee8000c1e1b00 */
[----:B------:R-:W3:Y:S01]  /*0b30*/  LDG.E.64 R20, desc[UR12][R8.64+0x10] ;  /* 0x0000100c08147981 */ /* 0x000ee2000c1e1b00 */
[----:B------:R-:W-:-:S03]  /*0b40*/  IMAD.WIDE R22, R25, 0x8, R22 ;  /* 0x0000000819167825 */ /* 0x000fc600078e0216 */
[----:B------:R3:W5:Y:S04]  /*0b50*/  LDG.E.64 R24, desc[UR12][R8.64+0x18] ;  /* 0x0000180c08187981 */ /* 0x000768000c1e1b00 */
[----:B------:R-:W5:Y:S01]  /*0b60*/  LDG.E.64 R22, desc[UR12][R22.64] ;  /* 0x0000000c16167981 */ /* 0x000f62000c1e1b00 */
[----:B------:R-:W-:Y:S01]  /*0b70*/  IADD3 R4, PT, PT, R4, 0x4, RZ ;  /* 0x0000000404047810 */ /* 0x000fe20007ffe0ff */
[----:B----4-:R-:W-:Y:S02]  /*0b80*/  IMAD R11, R11, R12, RZ ;  /* 0x0000000c0b0b7224 */ /* 0x010fe400078e02ff */
[----:B------:R-:W-:-:S04]  /*0b90*/  IMAD.WIDE.U32 R26, R12, R10, R26 ;  /* 0x0000000a0c1a7225 */ /* 0x000fc800078e001a */
[----:B------:R-:W-:-:S04]  /*0ba0*/  IMAD R11, R13, R10, R11 ;  /* 0x0000000a0d0b7224 */ /* 0x000fc800078e020b */
[----:B------:R-:W-:Y:S02]  /*0bb0*/  IMAD.IADD R27, R27, 0x1, R11 ;  /* 0x000000011b1b7824 */ /* 0x000fe400078e020b */
[----:B--2---:R-:W-:-:S04]  /*0bc0*/  IMAD R11, R15, R16, RZ ;  /* 0x000000100f0b7224 */ /* 0x004fc800078e02ff */
[-C--:B------:R-:W-:Y:S02]  /*0bd0*/  IMAD R11, R17, R14.reuse, R11 ;  /* 0x0000000e110b7224 */ /* 0x080fe400078e020b */
[----:B------:R-:W-:-:S05]  /*0be0*/  IMAD.WIDE.U32 R14, R16, R14, R26 ;  /* 0x0000000e100e7225 */ /* 0x000fca00078e001a */
[----:B------:R-:W-:Y:S01]  /*0bf0*/  IADD3 R15, PT, PT, R15, R11, RZ ;  /* 0x0000000b0f0f7210 */ /* 0x000fe20007ffe0ff */
[----:B---3--:R-:W-:-:S04]  /*0c00*/  IMAD R9, R21, R18, RZ ;  /* 0x0000001215097224 */ /* 0x008fc800078e02ff */
[-C--:B------:R-:W-:Y:S02]  /*0c10*/  IMAD R9, R19, R20.reuse, R9 ;  /* 0x0000001413097224 */ /* 0x080fe400078e0209 */
[----:B------:R-:W-:-:S04]  /*0c20*/  IMAD.WIDE.U32 R18, R18, R20, R14 ;  /* 0x0000001412127225 */ /* 0x000fc800078e000e */
[----:B-----5:R-:W-:Y:S01]  /*0c30*/  IMAD R11, R25, R22, RZ ;  /* 0x00000016190b7224 */ /* 0x020fe200078e02ff */
[----:B------:R-:W-:-:S03]  /*0c40*/  IADD3 R19, PT, PT, R19, R9, RZ ;  /* 0x0000000913137210 */ /* 0x000fc60007ffe0ff */
[-C--:B------:R-:W-:Y:S02]  /*0c50*/  IMAD R11, R23, R24.reuse, R11 ;  /* 0x00000018170b7224 */ /* 0x080fe400078e020b */
[----:B------:R-:W-:-:S05]  /*0c60*/  IMAD.WIDE.U32 R26, R22, R24, R18 ;  /* 0x00000018161a7225 */ /* 0x000fca00078e0012 */
[----:B------:R-:W-:-:S07]  /*0c70*/  IADD3 R27, PT, PT, R27, R11, RZ ;  /* 0x0000000b1b1b7210 */ /* 0x000fce0007ffe0ff */
.L_x_4:
[----:B------:R-:W-:Y:S05]  /*0c80*/  BRA.U !UP2, `(.L_x_3) ;  /* 0x000000010ad87547 */ /* 0x000fea000b800000 */
[----:B------:R-:W-:Y:S02]  /*0c90*/  UISETP.NE.AND UP1, UPT, UR9, 0x1, UPT ;  /* 0x000000010900788c */ /* 0x000fe4000bf25270 */
[----:B------:R-:W-:-:S07]  /*0ca0*/  ULOP3.LUT UP2, URZ, UR16, 0x1, URZ, 0xc0, !UPT ;  /* 0x0000000110ff7892 */ /* 0x000fce000f84c0ff */
[----:B------:R-:W-:Y:S05]  /*0cb0*/  BRA.U !UP1, `(.L_x_5) ;  /* 0x0000000109887547 */ /* 0x000fea000b800000 */
[----:B------:R-:W0:Y:S01]  /*0cc0*/  LDCU UR10, c[0x0][0x39c] ;  /* 0x00007380ff0a77ac */ /* 0x000e220008000800 */
[----:B------:R-:W1:Y:S01]  /*0cd0*/  LDC.64 R8, c[0x0][0x388] ;  /* 0x0000e200ff087b82 */ /* 0x000e620000000a00 */
[----:B------:R-:W-:Y:S01]  /*0ce0*/  IADD3 R6, PT, PT, R7, R4, RZ ;  /* 0x0000000407067210 */ /* 0x000fe20007ffe0ff */
[----:B------:R-:W-:-:S03]  /*0cf0*/  VIADD R17, R4, UR11 ;  /* 0x0000000b04117c36 */ /* 0x000fc60008000000 */
[----:B------:R-:W-:Y:S02]  /*0d00*/  VIMNMX R10, PT, PT, RZ, R6, !PT ;  /* 0x00000006ff0a7248 */ /* 0x000fe40007fe0100 */
[----:B------:R-:W-:Y:S01]  /*0d10*/  VIADDMNMX R16, R6, 0x1, RZ, !PT ;  /* 0x0000000106107846 */ /* 0x000fe200078001ff */
[----:B------:R-:W2:Y:S01]  /*0d20*/  LDC.64 R12, c[0x0][0x380] ;  /* 0x0000e000ff0c7b82 */ /* 0x000ea20000000a00 */
[----:B------:R-:W-:-:S07]  /*0d30*/  IADD3 R6, P1, PT, R4, UR11, RZ ;  /* 0x0000000b04067c10 */ /* 0x000fce000ff3e0ff */
[----:B------:R-:W3:Y:S01]  /*0d40*/  LDC.64 R14, c[0x0][0x388] ;  /* 0x0000e200ff0e7b82 */ /* 0x000ee20000000a00 */
[----:B0-----:R-:W-:-:S04]  /*0d50*/  ISETP.GE.AND P0, PT, R10, UR10, PT ;  /* 0x0000000a0a007c0c */ /* 0x001fc8000bf06270 */
[----:B------:R-:W-:Y:S02]  /*0d60*/  SEL R11, R10, UR7, !P0 ;  /* 0x000000070a0b7c07 */ /* 0x000fe4000c000000 */
[----:B------:R-:W-:Y:S01]  /*0d70*/  ISETP.GE.AND P0, PT, R16, UR10, PT ;  /* 0x0000000a10007c0c */ /* 0x000fe2000bf06270 */
[----:B-1----:R-:W-:-:S03]  /*0d80*/  IMAD.WIDE.U32 R8, R17, 0x8, R8 ;  /* 0x0000000811087825 */ /* 0x002fc600078e0008 */
[----:B------:R-:W-:Y:S01]  /*0d90*/  SEL R17, R16, UR7, !P0 ;  /* 0x0000000710117c07 */ /* 0x000fe2000c000000 */
[----:B------:R-:W-:Y:S01]  /*0da0*/  IMAD R11, R2, UR10, R11 ;  /* 0x0000000a020b7c24 */ /* 0x000fe2000f8e020b */
[----:B------:R-:W-:Y:S01]  /*0db0*/  IADD3.X R16, PT, PT, RZ, RZ, RZ, P1, !PT ;  /* 0x000000ffff107210 */ /* 0x000fe20000ffe4ff */
[----:B------:R-:W4:Y:S02]  /*0dc0*/  LDG.E.64 R8, desc[UR12][R8.64] ;  /* 0x0000000c08087981 */ /* 0x000f24000c1e1b00 */
[----:B--2---:R-:W-:-:S04]  /*0dd0*/  IMAD.WIDE R10, R11, 0x8, R12 ;  /* 0x000000080b0a7825 */ /* 0x004fc800078e020c */
[----:B------:R-:W-:Y:S02]  /*0de0*/  IMAD R17, R2, UR10, R17 ;  /* 0x0000000a02117c24 */ /* 0x000fe4000f8e0211 */
[----:B------:R-:W4:Y:S01]  /*0df0*/  LDG.E.64 R10, desc[UR12][R10.64] ;  /* 0x0000000c0a0a7981 */ /* 0x000f22000c1e1b00 */
[----:B---3--:R-:W-:Y:S01]  /*0e00*/  LEA R14, P0, R6, R14, 0x3 ;  /* 0x0000000e060e7211 */ /* 0x008fe200078018ff */
[----:B------:R-:W-:-:S03]  /*0e10*/  IMAD.WIDE R12, R17, 0x8, R12 ;  /* 0x00000008110c7825 */ /* 0x000fc600078e020c */
[----:B------:R-:W-:-:S03]  /*0e20*/  LEA.HI.X R15, R6, R15, R16, 0x3, P0 ;  /* 0x0000000f060f7211 */ /* 0x000fc600000f1c10 */
[----:B------:R-:W2:Y:S04]  /*0e30*/  LDG.E.64 R12, desc[UR12][R12.64] ;  /* 0x0000000c0c0c7981 */ /* 0x000ea8000c1e1b00 */
[----:B------:R-:W2:Y:S01]  /*0e40*/  LDG.E.64 R14, desc[UR12][R14.64+0x8] ;  /* 0x0000080c0e0e7981 */ /* 0x000ea2000c1e1b00 */
[----:B------:R-:W-:Y:S01]  /*0e50*/  IADD3 R4, PT, PT, R4, 0x2, RZ ;  /* 0x0000000204047810 */ /* 0x000fe20007ffe0ff */
[----:B----4-:R-:W-:Y:S02]  /*0e60*/  IMAD R19, R9, R10, RZ ;  /* 0x0000000a09137224 */ /* 0x010fe400078e02ff */
[----:B------:R-:W-:-:S04]  /*0e70*/  IMAD.WIDE.U32 R16, R10, R8, R26 ;  /* 0x000000080a107225 */ /* 0x000fc800078e001a */
[----:B------:R-:W-:-:S05]  /*0e80*/  IMAD R19, R11, R8, R19 ;  /* 0x000000080b137224 */ /* 0x000fca00078e0213 */
[----:B------:R-:W-:Y:S01]  /*0e90*/  IADD3 R17, PT, PT, R17, R19, RZ ;  /* 0x0000001311117210 */ /* 0x000fe20007ffe0ff */
[----:B--2---:R-:W-:Y:S02]  /*0ea0*/  IMAD R9, R15, R12, RZ ;  /* 0x0000000c0f097224 */ /* 0x004fe400078e02ff */
[----:B------:R-:W-:-:S04]  /*0eb0*/  IMAD.WIDE.U32 R26, R12, R14, R16 ;  /* 0x0000000e0c1a7225 */ /* 0x000fc800078e0010 */
[----:B------:R-:W-:-:S05]  /*0ec0*/  IMAD R9, R13, R14, R9 ;  /* 0x0000000e0d097224 */ /* 0x000fca00078e0209 */
[----:B------:R-:W-:-:S07]  /*0ed0*/  IADD3 R27, PT, PT, R27, R9, RZ ;  /* 0x000000091b1b7210 */ /* 0x000fce0007ffe0ff */
.L_x_5:
[----:B------:R-:W-:Y:S05]  /*0ee0*/  BRA.U !UP2, `(.L_x_3) ;  /* 0x000000010a407547 */ /* 0x000fea000b800000 */
[----:B------:R-:W0:Y:S01]  /*0ef0*/  LDCU UR10, c[0x0][0x39c] ;  /* 0x00007380ff0a77ac */ /* 0x000e220008000800 */
[----:B------:R-:W1:Y:S01]  /*0f00*/  LDC.64 R10, c[0x0][0x388] ;  /* 0x0000e200ff0a7b82 */ /* 0x000e620000000a00 */
[----:B------:R-:W-:Y:S02]  /*0f10*/  VIADDMNMX R6, R7, R4, RZ, !PT ;  /* 0x0000000407067246 */ /* 0x000fe400078001ff */
[----:B------:R-:W-:-:S05]  /*0f20*/  IADD3 R15, PT, PT, R4, UR11, RZ ;  /* 0x0000000b040f7c10 */ /* 0x000fca000fffe0ff */
[----:B------:R-:W2:Y:S01]  /*0f30*/  LDC.64 R8, c[0x0][0x380] ;  /* 0x0000e000ff087b82 */ /* 0x000ea20000000a00 */
[----:B0-----:R-:W-:-:S04]  /*0f40*/  ISETP.GE.AND P0, PT, R6, UR10, PT ;  /* 0x0000000a06007c0c */ /* 0x001fc8000bf06270 */
[----:B------:R-:W-:Y:S01]  /*0f50*/  SEL R13, R6, UR7, !P0 ;  /* 0x00000007060d7c07 */ /* 0x000fe2000c000000 */
[----:B-1----:R-:W-:-:S04]  /*0f60*/  IMAD.WIDE.U32 R10, R15, 0x8, R10 ;  /* 0x000000080f0a7825 */ /* 0x002fc800078e000a */
[----:B------:R-:W-:Y:S02]  /*0f70*/  IMAD R13, R2, UR10, R13 ;  /* 0x0000000a020d7c24 */ /* 0x000fe4000f8e020d */
[----:B------:R-:W3:Y:S02]  /*0f80*/  LDG.E.64 R10, desc[UR12][R10.64] ;  /* 0x0000000c0a0a7981 */ /* 0x000ee4000c1e1b00 */
[----:B--2---:R-:W-:-:S06]  /*0f90*/  IMAD.WIDE R8, R13, 0x8, R8 ;  /* 0x000000080d087825 */ /* 0x004fcc00078e0208 */
[----:B------:R-:W3:Y:S02]  /*0fa0*/  LDG.E.64 R8, desc[UR12][R8.64] ;  /* 0x0000000c08087981 */ /* 0x000ee4000c1e1b00 */
[----:B---3--:R-:W-:Y:S02]  /*0fb0*/  IMAD R13, R11, R8, RZ ;  /* 0x000000080b0d7224 */ /* 0x008fe400078e02ff */
[----:B------:R-:W-:-:S04]  /*0fc0*/  IMAD.WIDE.U32 R26, R8, R10, R26 ;  /* 0x0000000a081a7225 */ /* 0x000fc800078e001a */
[----:B------:R-:W-:-:S05]  /*0fd0*/  IMAD R13, R9, R10, R13 ;  /* 0x0000000a090d7224 */ /* 0x000fca00078e020d */
[----:B------:R-:W-:-:S07]  /*0fe0*/  IADD3 R27, PT, PT, R27, R13, RZ ;  /* 0x0000000d1b1b7210 */ /* 0x000fce0007ffe0ff */
.L_x_3:
[----:B------:R-:W-:Y:S05]  /*0ff0*/  BRA.U UP0, `(.L_x_6) ;  /* 0xfffffff100707547 */ /* 0x000fea000b83ffff */
.L_x_0:
[----:B------:R-:W0:Y:S01]  /*1000*/  LDC.64 R4, c[0x0][0x390] ;  /* 0x0000e400ff047b82 */ /* 0x000e220000000a00 */
[----:B------:R-:W1:Y:S02]  /*1010*/  LDCU UR4, c[0x0][0x39c] ;  /* 0x00007380ff0477ac */ /* 0x000e640008000800 */
[----:B-1----:R-:W-:-:S04]  /*1020*/  IMAD R3, R3, UR4, R0 ;  /* 0x0000000403037c24 */ /* 0x002fc8000f8e0200 */
[----:B0-----:R-:W-:-:S05]  /*1030*/  IMAD.WIDE R2, R3, 0x8, R4 ;  /* 0x0000000803027825 */ /* 0x001fca00078e0204 */
[----:B------:R-:W-:Y:S01]  /*1040*/  STG.E.64 desc[UR12][R2.64], R26 ;  /* 0x0000001a02007986 */ /* 0x000fe2000c101b0c */
[----:B------:R-:W-:Y:S05]  /*1050*/  EXIT ;  /* 0x000000000000794d */ /* 0x000fea0003800000 */
.L_x_7:
[----:B------:R-:W-:-:S00]  /*1060*/  BRA `(.L_x_7) ;  /* 0xfffffffc00fc7947 */ /* 0x000fc0000383ffff */
[----:B------:R-:W-:-:S00]  /*1070*/  NOP ;  /* 0x0000000000007918 */ /* 0x000fc00000000000 */
        /* <DEDUP_REMOVED lines=8> */
.L_x_8:


//--------------------- .nv.shared.reserved.0     --------------------------
	.section	.nv.shared.reserved.0,"aw",@nobits
	.weak		__nv_reservedSMEM_offset_0_alias
	.size		__nv_reservedSMEM_offset_0_alias, 0, 64
	.other		__nv_reservedSMEM_offset_0_alias,@"STO_CUDA_RESERVED_SHARED STV_DEFAULT"
__nv_reservedSMEM_offset_0_alias:
	.zero		0
	.zero		64


//--------------------- .nv.constant0._Z18convolution_kernelPKxS0_Pxiii --------------------------
	.section	.nv.constant0._Z18convolution_kernelPKxS0_Pxiii,"a",@progbits
	.sectionflags	@""
	.align	4
.nv.constant0._Z18convolution_kernelPKxS0_Pxiii:
	.zero		932


//--------------------- SYMBOLS --------------------------

	.type		.nv.reservedSmem.offset0,@object
	.size		.nv.reservedSmem.offset0,0x4
